//
// Generated by NVIDIA NVVM Compiler
//
// Compiler Build ID: CL-36424714
// Cuda compilation tools, release 13.0, V13.0.88
// Based on NVVM 20.0.0
//

.version 9.0
.target sm_100
.address_size 64

	// .globl	add_vectors

.visible .entry add_vectors(
	.param .u64 .ptr .align 1 add_vectors_param_0,
	.param .u64 .ptr .align 1 add_vectors_param_1,
	.param .u64 .ptr .align 1 add_vectors_param_2,
	.param .u32 add_vectors_param_3
)
{
	.reg .pred 	%p<2>;
	.reg .b32 	%r<6>;
	.reg .b32 	%f<4>;
	.reg .b64 	%rd<11>;

	ld.param.u64 	%rd1, [add_vectors_param_0];
	ld.param.u64 	%rd2, [add_vectors_param_1];
	ld.param.u64 	%rd3, [add_vectors_param_2];
	ld.param.u32 	%r2, [add_vectors_param_3];
	mov.u32 	%r3, %ctaid.x;
	mov.u32 	%r4, %ntid.x;
	mov.u32 	%r5, %tid.x;
	mad.lo.s32 	%r1, %r3, %r4, %r5;
	setp.ge.s32 	%p1, %r1, %r2;
	@%p1 bra 	$L__BB0_2;
	cvta.to.global.u64 	%rd4, %rd1;
	cvta.to.global.u64 	%rd5, %rd2;
	cvta.to.global.u64 	%rd6, %rd3;
	mul.wide.s32 	%rd7, %r1, 4;
	add.s64 	%rd8, %rd4, %rd7;
	ld.global.f32 	%f1, [%rd8];
	add.s64 	%rd9, %rd5, %rd7;
	ld.global.f32 	%f2, [%rd9];
	add.f32 	%f3, %f1, %f2;
	add.s64 	%rd10, %rd6, %rd7;
	st.global.f32 	[%rd10], %f3;
$L__BB0_2:
	ret;

}


// ===== COMPILED SASS (sm_100) =====

	.target	sm_100

	.elftype	@"ET_EXEC"


//--------------------- .note.nv.tkinfo           --------------------------
	.section	.note.nv.tkinfo,"",@"SHT_NOTE"
	.sectionflags	@"SHF_NOTE_NV_TKINFO"
	.tkinfo
        /*0018*/ 	.word	0x00000002
        /*0030*/ 	.string	""
        /*0030*/ 	.string	"ptxas"
        /*0030*/ 	.string	"Cuda compilation tools, release 13.0, V13.0.88"
        /*0030*/ 	.string	"Build cuda_13.0.r13.0/compiler.36424714_0"
        /*0030*/ 	.string	"-arch sm_100 -m 64 "



//--------------------- .note.nv.cuinfo           --------------------------
	.section	.note.nv.cuinfo,"",@"SHT_NOTE"
	.sectionflags	@"SHF_NOTE_NV_CUINFO"
        /*0018*/ 	.short	0x0002
        /*001a*/ 	.short	0x0064
        /*001c*/ 	.short	0x0082
	.zero		2


//--------------------- .nv.info                  --------------------------
	.section	.nv.info,"",@"SHT_CUDA_INFO"
	.align	4


	//----- nvinfo : EIATTR_REGCOUNT
	.align		4
        /*0000*/ 	.byte	0x04, 0x2f
        /*0002*/ 	.short	(.L_1 - .L_0)
	.align		4
.L_0:
        /*0004*/ 	.word	index@(add_vectors)
        /*0008*/ 	.word	0x0000000c


	//----- nvinfo : EIATTR_FRAME_SIZE
	.align		4
.L_1:
        /*000c*/ 	.byte	0x04, 0x11
        /*000e*/ 	.short	(.L_3 - .L_2)
	.align		4
.L_2:
        /*0010*/ 	.word	index@(add_vectors)
        /*0014*/ 	.word	0x00000000


	//----- nvinfo : EIATTR_MIN_STACK_SIZE
	.align		4
.L_3:
        /*0018*/ 	.byte	0x04, 0x12
        /*001a*/ 	.short	(.L_5 - .L_4)
	.align		4
.L_4:
        /*001c*/ 	.word	index@(add_vectors)
        /*0020*/ 	.word	0x00000000
.L_5:


//--------------------- .nv.compat                --------------------------
	.section	.nv.compat,"",@"SHT_CUDA_COMPAT_INFO"
	.align	4
        /*0000*/ 	.byte	0x02, 0x09, 0x00, 0x00, 0x02, 0x02, 0x01, 0x00, 0x02, 0x05, 0x05, 0x00, 0x03, 0x07, 0x01, 0x01
        /*0010*/ 	.byte	0x02, 0x03, 0x00, 0x00, 0x02, 0x06, 0x01, 0x00, 0x04, 0x0b, 0x08, 0x00, 0x09, 0x00, 0x00, 0x00
        /*0020*/ 	.byte	0x00, 0x00, 0x00, 0x00


//--------------------- .nv.info.add_vectors      --------------------------
	.section	.nv.info.add_vectors,"",@"SHT_CUDA_INFO"
	.sectionflags	@""
	.align	4


	//----- nvinfo : EIATTR_CUDA_API_VERSION
	.align		4
        /*0000*/ 	.byte	0x04, 0x37
        /*0002*/ 	.short	(.L_7 - .L_6)
.L_6:
        /*0004*/ 	.word	0x00000082


	//----- nvinfo : EIATTR_KPARAM_INFO
	.align		4
.L_7:
        /*0008*/ 	.byte	0x04, 0x17
        /*000a*/ 	.short	(.L_9 - .L_8)
.L_8:
        /*000c*/ 	.word	0x00000000
        /*0010*/ 	.short	0x0003
        /*0012*/ 	.short	0x0018
        /*0014*/ 	.byte	0x00, 0xf0, 0x11, 0x00


	//----- nvinfo : EIATTR_KPARAM_INFO
	.align		4
.L_9:
        /*0018*/ 	.byte	0x04, 0x17
        /*001a*/ 	.short	(.L_11 - .L_10)
.L_10:
        /*001c*/ 	.word	0x00000000
        /*0020*/ 	.short	0x0002
        /*0022*/ 	.short	0x0010
        /*0024*/ 	.byte	0x00, 0xf5, 0x21, 0x00


	//----- nvinfo : EIATTR_KPARAM_INFO
	.align		4
.L_11:
        /*0028*/ 	.byte	0x04, 0x17
        /*002a*/ 	.short	(.L_13 - .L_12)
.L_12:
        /*002c*/ 	.word	0x00000000
        /*0030*/ 	.short	0x0001
        /*0032*/ 	.short	0x0008
        /*0034*/ 	.byte	0x00, 0xf5, 0x21, 0x00


	//----- nvinfo : EIATTR_KPARAM_INFO
	.align		4
.L_13:
        /*0038*/ 	.byte	0x04, 0x17
        /*003a*/ 	.short	(.L_15 - .L_14)
.L_14:
        /*003c*/ 	.word	0x00000000
        /*0040*/ 	.short	0x0000
        /*0042*/ 	.short	0x0000
        /*0044*/ 	.byte	0x00, 0xf5, 0x21, 0x00


	//----- nvinfo : EIATTR_SPARSE_MMA_MASK
	.align		4
.L_15:
        /*0048*/ 	.byte	0x03, 0x50
        /*004a*/ 	.short	0x0000


	//----- nvinfo : EIATTR_MAXREG_COUNT
	.align		4
        /*004c*/ 	.byte	0x03, 0x1b
        /*004e*/ 	.short	0x00ff


	//----- nvinfo : EIATTR_MERCURY_ISA_VERSION
	.align		4
        /*0050*/ 	.byte	0x03, 0x5f
        /*0052*/ 	.short	0x0101


	//----- nvinfo : EIATTR_VRC_CTA_INIT_COUNT
	.align		4
        /*0054*/ 	.byte	0x02, 0x4a
	.zero		1
	.zero		1


	//----- nvinfo : EIATTR_EXIT_INSTR_OFFSETS
	.align		4
        /*0058*/ 	.byte	0x04, 0x1c
        /*005a*/ 	.short	(.L_17 - .L_16)


	//   ....[0]....
.L_16:
        /*005c*/ 	.word	0x00000070


	//   ....[1]....
        /*0060*/ 	.word	0x00000130


	//----- nvinfo : EIATTR_CBANK_PARAM_SIZE
	.align		4
.L_17:
        /*0064*/ 	.byte	0x03, 0x19
        /*0066*/ 	.short	0x001c


	//----- nvinfo : EIATTR_PARAM_CBANK
	.align		4
        /*0068*/ 	.byte	0x04, 0x0a
        /*006a*/ 	.short	(.L_19 - .L_18)
	.align		4
.L_18:
        /*006c*/ 	.word	index@(.nv.constant0.add_vectors)
        /*0070*/ 	.short	0x0380
        /*0072*/ 	.short	0x001c


	//----- nvinfo : EIATTR_SW_WAR
	.align		4
.L_19:
        /*0074*/ 	.byte	0x04, 0x36
        /*0076*/ 	.short	(.L_21 - .L_20)
.L_20:
        /*0078*/ 	.word	0x00000008
.L_21:


//--------------------- .nv.callgraph             --------------------------
	.section	.nv.callgraph,"",@"SHT_CUDA_CALLGRAPH"
	.align	4
	.sectionentsize	8
	.align		4
        /*0000*/ 	.word	0x00000000
	.align		4
        /*0004*/ 	.word	0xffffffff
	.align		4
        /*0008*/ 	.word	0x00000000
	.align		4
        /*000c*/ 	.word	0xfffffffe
	.align		4
        /*0010*/ 	.word	0x00000000
	.align		4
        /*0014*/ 	.word	0xfffffffd
	.align		4
        /*0018*/ 	.word	0x00000000
	.align		4
        /*001c*/ 	.word	0xfffffffc


//--------------------- .text.add_vectors         --------------------------
	.section	.text.add_vectors,"ax",@progbits
	.align	128
        .global         add_vectors
        .type           add_vectors,@function
        .size           add_vectors,(.L_x_1 - add_vectors)
        .other          add_vectors,@"STO_CUDA_ENTRY STV_DEFAULT"
add_vectors:
.text.add_vectors:
[----:B------:R-:W-:Y:S01]  /*0000*/  LDC R1, c[0x0][0x37c] ;  /* 0x0000df00ff017b82 */ /* 0x000fe20000000800 */
[----:B------:R-:W0:Y:S07]  /*0010*/  S2R R0, SR_TID.X ;  /* 0x0000000000007919 */ /* 0x000e2e0000002100 */
[----:B------:R-:W0:Y:S01]  /*0020*/  S2UR UR4, SR_CTAID.X ;  /* 0x00000000000479c3 */ /* 0x000e220000002500 */
[----:B------:R-:W1:Y:S07]  /*0030*/  LDCU UR5, c[0x0][0x398] ;  /* 0x00007300ff0577ac */ /* 0x000e6e0008000800 */
[----:B------:R-:W0:Y:S02]  /*0040*/  LDC R9, c[0x0][0x360] ;  /* 0x0000d800ff097b82 */ /* 0x000e240000000800 */
[----:B0-----:R-:W-:-:S05]  /*0050*/  IMAD R9, R9, UR4, R0 ;  /* 0x0000000409097c24 */ /* 0x001fca000f8e0200 */
[----:B-1----:R-:W-:-:S13]  /*0060*/  ISETP.GE.AND P0, PT, R9, UR5, PT ;  /* 0x0000000509007c0c */ /* 0x002fda000bf06270 */
[----:B------:R-:W-:Y:S05]  /*0070*/  @P0 EXIT ;  /* 0x000000000000094d */ /* 0x000fea0003800000 */
[----:B------:R-:W0:Y:S01]  /*0080*/  LDC.64 R2, c[0x0][0x380] ;  /* 0x0000e000ff027b82 */ /* 0x000e220000000a00 */
[----:B------:R-:W1:Y:S07]  /*0090*/  LDCU.64 UR4, c[0x0][0x358] ;  /* 0x00006b00ff0477ac */ /* 0x000e6e0008000a00 */
[----:B------:R-:W2:Y:S08]  /*00a0*/  LDC.64 R4, c[0x0][0x388] ;  /* 0x0000e200ff047b82 */ /* 0x000eb00000000a00 */
[----:B------:R-:W3:Y:S01]  /*00b0*/  LDC.64 R6, c[0x0][0x390] ;  /* 0x0000e400ff067b82 */ /* 0x000ee20000000a00 */
[----:B0-----:R-:W-:-:S06]  /*00c0*/  IMAD.WIDE R2, R9, 0x4, R2 ;  /* 0x0000000409027825 */ /* 0x001fcc00078e0202 */
[----:B-1----:R-:W4:Y:S01]  /*00d0*/  LDG.E R2, desc[UR4][R2.64] ;  /* 0x0000000402027981 */ /* 0x002f22000c1e1900 */
[----:B--2---:R-:W-:-:S06]  /*00e0*/  IMAD.WIDE R4, R9, 0x4, R4 ;  /* 0x0000000409047825 */ /* 0x004fcc00078e0204 */
[----:B------:R-:W4:Y:S01]  /*00f0*/  LDG.E R5, desc[UR4][R4.64] ;  /* 0x0000000404057981 */ /* 0x000f22000c1e1900 */
[----:B---3--:R-:W-:-:S04]  /*0100*/  IMAD.WIDE R6, R9, 0x4, R6 ;  /* 0x0000000409067825 */ /* 0x008fc800078e0206 */
[----:B----4-:R-:W-:-:S05]  /*0110*/  FADD R9, R2, R5 ;  /* 0x0000000502097221 */ /* 0x010fca0000000000 */
[----:B------:R-:W-:Y:S01]  /*0120*/  STG.E desc[UR4][R6.64], R9 ;  /* 0x0000000906007986 */ /* 0x000fe2000c101904 */
[----:B------:R-:W-:Y:S05]  /*0130*/  EXIT ;  /* 0x000000000000794d */ /* 0x000fea0003800000 */
.L_x_0:
[----:B------:R-:W-:-:S00]  /*0140*/  BRA `(.L_x_0) ;  /* 0xfffffffc00fc7947 */ /* 0x000fc0000383ffff */
[----:B------:R-:W-:-:S00]  /*0150*/  NOP ;  /* 0x0000000000007918 */ /* 0x000fc00000000000 */
        /* <DEDUP_REMOVED lines=10> */
.L_x_1:


//--------------------- .nv.shared.reserved.0     --------------------------
	.section	.nv.shared.reserved.0,"aw",@nobits
	.weak		__nv_reservedSMEM_offset_0_alias
	.size		__nv_reservedSMEM_offset_0_alias, 0, 64
	.other		__nv_reservedSMEM_offset_0_alias,@"STO_CUDA_RESERVED_SHARED STV_DEFAULT"
__nv_reservedSMEM_offset_0_alias:
	.zero		0
	.zero		64


//--------------------- .nv.constant0.add_vectors --------------------------
	.section	.nv.constant0.add_vectors,"a",@progbits
	.sectionflags	@""
	.align	4
.nv.constant0.add_vectors:
	.zero		924


//--------------------- SYMBOLS --------------------------

	.type		.nv.reservedSmem.offset0,@object
	.size		.nv.reservedSmem.offset0,0x4
